	.headerflags	@"EF_CUDA_TEXMODE_UNIFIED EF_CUDA_64BIT_ADDRESS EF_CUDA_ACCELERATORS EF_CUDA_SM90 EF_CUDA_VIRTUAL_SM(EF_CUDA_SM90)"
	.elftype	@"ET_EXEC"


//--------------------- .nv.info                  --------------------------
	.section	.nv.info,"",@"SHT_CUDA_INFO"
	.align	4


	//----- nvinfo : EIATTR_REGCOUNT
	.align		4
        /*0000*/ 	.byte	0x04, 0x2f
        /*0002*/ 	.short	(.L_1 - .L_0)
	.align		4
.L_0:
        /*0004*/ 	.word	index@(triton_poi_fused_cat_28)
        /*0008*/ 	.word	0x0000000a


	//----- nvinfo : EIATTR_MIN_STACK_SIZE
	.align		4
.L_1:
        /*000c*/ 	.byte	0x04, 0x12
        /*000e*/ 	.short	(.L_3 - .L_2)
	.align		4
.L_2:
        /*0010*/ 	.word	index@(triton_poi_fused_cat_28)
        /*0014*/ 	.word	0x00000000


	//----- nvinfo : EIATTR_FRAME_SIZE
	.align		4
.L_3:
        /*0018*/ 	.byte	0x04, 0x11
        /*001a*/ 	.short	(.L_5 - .L_4)
	.align		4
.L_4:
        /*001c*/ 	.word	index@(triton_poi_fused_cat_28)
        /*0020*/ 	.word	0x00000000


	//----- nvinfo : EIATTR_MIN_STACK_SIZE
	.align		4
.L_5:
        /*0024*/ 	.byte	0x04, 0x12
        /*0026*/ 	.short	(.L_7 - .L_6)
	.align		4
.L_6:
        /*0028*/ 	.word	index@(triton_poi_fused_cat_28)
        /*002c*/ 	.word	0x00000000
.L_7:


//--------------------- .nv.info.triton_poi_fused_cat_28 --------------------------
	.section	.nv.info.triton_poi_fused_cat_28,"",@"SHT_CUDA_INFO"
	.sectionflags	@""
	.align	4


	//----- nvinfo : EIATTR_CUDA_API_VERSION
	.align		4
        /*0000*/ 	.byte	0x04, 0x37
        /*0002*/ 	.short	(.L_9 - .L_8)
.L_8:
        /*0004*/ 	.word	0x0000007c


	//----- nvinfo : EIATTR_KPARAM_INFO
	.align		4
.L_9:
        /*0008*/ 	.byte	0x04, 0x17
        /*000a*/ 	.short	(.L_11 - .L_10)
.L_10:
        /*000c*/ 	.word	0x00000000
        /*0010*/ 	.short	0x0002
        /*0012*/ 	.short	0x0010
        /*0014*/ 	.byte	0x00, 0xf0, 0x11, 0x00


	//----- nvinfo : EIATTR_KPARAM_INFO
	.align		4
.L_11:
        /*0018*/ 	.byte	0x04, 0x17
        /*001a*/ 	.short	(.L_13 - .L_12)
.L_12:
        /*001c*/ 	.word	0x00000000
        /*0020*/ 	.short	0x0001
        /*0022*/ 	.short	0x0008
        /*0024*/ 	.byte	0x00, 0xf4, 0x21, 0x00


	//----- nvinfo : EIATTR_KPARAM_INFO
	.align		4
.L_13:
        /*0028*/ 	.byte	0x04, 0x17
        /*002a*/ 	.short	(.L_15 - .L_14)
.L_14:
        /*002c*/ 	.word	0x00000000
        /*0030*/ 	.short	0x0000
        /*0032*/ 	.short	0x0000
        /*0034*/ 	.byte	0x00, 0xf4, 0x21, 0x00


	//----- nvinfo : EIATTR_SPARSE_MMA_MASK
	.align		4
.L_15:
        /*0038*/ 	.byte	0x03, 0x50
        /*003a*/ 	.short	0x0000


	//----- nvinfo : EIATTR_MAXREG_COUNT
	.align		4
        /*003c*/ 	.byte	0x03, 0x1b
        /*003e*/ 	.short	0x00ff


	//----- nvinfo : EIATTR_EXIT_INSTR_OFFSETS
	.align		4
        /*0040*/ 	.byte	0x04, 0x1c
        /*0042*/ 	.short	(.L_17 - .L_16)


	//   ....[0]....
.L_16:
        /*0044*/ 	.word	0x00000140


	//----- nvinfo : EIATTR_REQNTID
	.align		4
.L_17:
        /*0048*/ 	.byte	0x04, 0x10
        /*004a*/ 	.short	(.L_19 - .L_18)
.L_18:
        /*004c*/ 	.word	0x00000100
        /*0050*/ 	.word	0x00000001
        /*0054*/ 	.word	0x00000001


	//----- nvinfo : EIATTR_CBANK_PARAM_SIZE
	.align		4
.L_19:
        /*0058*/ 	.byte	0x03, 0x19
        /*005a*/ 	.short	0x0014


	//----- nvinfo : EIATTR_PARAM_CBANK
	.align		4
        /*005c*/ 	.byte	0x04, 0x0a
        /*005e*/ 	.short	(.L_21 - .L_20)
	.align		4
.L_20:
        /*0060*/ 	.word	index@(.nv.constant0.triton_poi_fused_cat_28)
        /*0064*/ 	.short	0x0210
        /*0066*/ 	.short	0x0014


	//----- nvinfo : EIATTR_SW_WAR
	.align		4
.L_21:
        /*0068*/ 	.byte	0x04, 0x36
        /*006a*/ 	.short	(.L_23 - .L_22)
.L_22:
        /*006c*/ 	.word	0x00000008
.L_23:


//--------------------- .nv.callgraph             --------------------------
	.section	.nv.callgraph,"",@"SHT_CUDA_CALLGRAPH"
	.align	4
	.sectionentsize	8
	.align		4
        /*0000*/ 	.word	0x00000000
	.align		4
        /*0004*/ 	.word	0xffffffff
	.align		4
        /*0008*/ 	.word	0x00000000
	.align		4
        /*000c*/ 	.word	0xfffffffe
	.align		4
        /*0010*/ 	.word	0x00000000
	.align		4
        /*0014*/ 	.word	0xfffffffd
	.align		4
        /*0018*/ 	.word	0x00000000
	.align		4
        /*001c*/ 	.word	0xfffffffc


//--------------------- .text.triton_poi_fused_cat_28 --------------------------
	.section	.text.triton_poi_fused_cat_28,"ax",@progbits
	.align	128
        .global         triton_poi_fused_cat_28
        .type           triton_poi_fused_cat_28,@function
        .size           triton_poi_fused_cat_28,(.L_x_1 - triton_poi_fused_cat_28)
        .other          triton_poi_fused_cat_28,@"STO_CUDA_ENTRY STV_DEFAULT"
triton_poi_fused_cat_28:
.text.triton_poi_fused_cat_28:
[----:B------:R-:W-:Y:S01]  /*0000*/  LDC R1, c[0x0][0x28] ;  /* 0x00000a00ff017b82 */ /* 0x000fe20000000800 */
[----:B------:R-:W1:Y:S07]  /*0010*/  S2R R0, SR_TID.X ;  /* 0x0000000000007919 */ /* 0x000e6e0000002100 */
[----:B------:R-:W2:Y:S01]  /*0020*/  LDC.64 R2, c[0x0][0x210] ;  /* 0x00008400ff027b82 */ /* 0x000ea20000000a00 */
[----:B------:R-:W-:Y:S01]  /*0030*/  ULDC.64 UR4, c[0x0][0x208] ;  /* 0x0000820000047ab9 */ /* 0x000fe20000000a00 */
[----:B------:R-:W3:Y:S01]  /*0040*/  S2R R7, SR_CTAID.X ;  /* 0x0000000000077919 */ /* 0x000ee20000002500 */
[----:B-1----:R-:W-:Y:S01]  /*0050*/  IMAD.SHL.U32 R0, R0, 0x2, RZ ;  /* 0x0000000200007824 */ /* 0x002fe200078e00ff */
[----:B---3--:R-:W-:-:S04]  /*0060*/  SHF.R.S32.HI R5, RZ, 0x16, R7 ;  /* 0x00000016ff057819 */ /* 0x008fc80000011407 */
[----:B------:R-:W-:Y:S02]  /*0070*/  LOP3.LUT R0, R0, 0x1fe, RZ, 0xc0, !PT ;  /* 0x000001fe00007812 */ /* 0x000fe400078ec0ff */
[----:B------:R-:W-:-:S03]  /*0080*/  SGXT R5, R5, 0x1 ;  /* 0x000000010505781a */ /* 0x000fc60000000200 */
[----:B------:R-:W-:-:S05]  /*0090*/  IMAD R0, R7, 0x200, R0 ;  /* 0x0000020007007824 */ /* 0x000fca00078e0200 */
[----:B------:R-:W-:-:S05]  /*00a0*/  LEA.HI R5, R5, R0, RZ, 0x10 ;  /* 0x0000000005057211 */ /* 0x000fca00078f80ff */
[C---:B------:R-:W-:Y:S01]  /*00b0*/  IMAD.SHL.U32 R4, R5.reuse, 0x4, RZ ;  /* 0x0000000405047824 */ /* 0x040fe200078e00ff */
[----:B------:R-:W-:-:S04]  /*00c0*/  LOP3.LUT R5, R5, 0xffff0000, RZ, 0xc0, !PT ;  /* 0xffff000005057812 */ /* 0x000fc800078ec0ff */
[----:B------:R-:W-:-:S04]  /*00d0*/  LOP3.LUT R4, R4, 0xfffc0000, RZ, 0xc0, !PT ;  /* 0xfffc000004047812 */ /* 0x000fc800078ec0ff */
[----:B------:R-:W-:Y:S02]  /*00e0*/  IADD3 R7, R4, R0, -R5 ;  /* 0x0000000004077210 */ /* 0x000fe40007ffe805 */
[----:B------:R-:W1:Y:S03]  /*00f0*/  LDC.64 R4, c[0x0][0x218] ;  /* 0x00008600ff047b82 */ /* 0x000e660000000a00 */
[----:B--2---:R-:W-:-:S06]  /*0100*/  IMAD.WIDE R2, R7, 0x4, R2 ;  /* 0x0000000407027825 */ /* 0x004fcc00078e0202 */
[----:B------:R-:W2:Y:S01]  /*0110*/  LDG.E.64 R2, desc[UR4][R2.64] ;  /* 0x0000000402027981 */ /* 0x000ea2000c1e1b00 */
[----:B-1----:R-:W-:-:S05]  /*0120*/  IMAD.WIDE R4, R7, 0x4, R4 ;  /* 0x0000000407047825 */ /* 0x002fca00078e0204 */
[----:B--2---:R-:W-:Y:S01]  /*0130*/  STG.E.64 desc[UR4][R4.64], R2 ;  /* 0x0000000204007986 */ /* 0x004fe2000c101b04 */
[----:B------:R-:W-:Y:S05]  /*0140*/  EXIT ;  /* 0x000000000000794d */ /* 0x000fea0003800000 */
.L_x_0:
[----:B------:R-:W-:-:S00]  /*0150*/  BRA `(.L_x_0) ;  /* 0xfffffffc00fc7947 */ /* 0x000fc0000383ffff */
[----:B------:R-:W-:-:S00]  /*0160*/  NOP ;  /* 0x0000000000007918 */ /* 0x000fc00000000000 */
        /* <DEDUP_REMOVED lines=9> */
.L_x_1:


//--------------------- .nv.constant0.triton_poi_fused_cat_28 --------------------------
	.section	.nv.constant0.triton_poi_fused_cat_28,"a",@progbits
	.sectionflags	@""
	.align	4
.nv.constant0.triton_poi_fused_cat_28:
	.zero		548
